//
// Generated by NVIDIA NVVM Compiler
//
// Compiler Build ID: CL-36424714
// Cuda compilation tools, release 13.0, V13.0.88
// Based on NVVM 20.0.0
//

.version 9.0
.target sm_100
.address_size 64

	// .globl	_Z24transposeNoBankConflictsPfPKf
// _ZZ24transposeNoBankConflictsPfPKfE4tile has been demoted

.visible .entry _Z24transposeNoBankConflictsPfPKf(
	.param .u64 .ptr .align 1 _Z24transposeNoBankConflictsPfPKf_param_0,
	.param .u64 .ptr .align 1 _Z24transposeNoBankConflictsPfPKf_param_1
)
{
	.reg .b32 	%r<31>;
	.reg .b32 	%f<9>;
	.reg .b64 	%rd<21>;
	// demoted variable
	.shared .align 4 .b8 _ZZ24transposeNoBankConflictsPfPKfE4tile[4224];
	ld.param.u64 	%rd1, [_Z24transposeNoBankConflictsPfPKf_param_0];
	ld.param.u64 	%rd2, [_Z24transposeNoBankConflictsPfPKf_param_1];
	mov.u32 	%r1, %ctaid.x;
	shl.b32 	%r2, %r1, 5;
	mov.u32 	%r3, %tid.x;
	add.s32 	%r4, %r2, %r3;
	mov.u32 	%r5, %ctaid.y;
	shl.b32 	%r6, %r5, 5;
	mov.u32 	%r7, %tid.y;
	add.s32 	%r8, %r6, %r7;
	mov.u32 	%r9, %nctaid.x;
	shl.b32 	%r10, %r9, 5;
	shl.b32 	%r11, %r3, 2;
	mov.u32 	%r12, _ZZ24transposeNoBankConflictsPfPKfE4tile;
	add.s32 	%r13, %r12, %r11;
	cvta.to.global.u64 	%rd3, %rd2;
	mad.lo.s32 	%r14, %r8, %r10, %r4;
	mul.wide.s32 	%rd4, %r14, 4;
	add.s64 	%rd5, %rd3, %rd4;
	ld.global.f32 	%f1, [%rd5];
	mad.lo.s32 	%r15, %r7, 132, %r13;
	st.shared.f32 	[%r15], %f1;
	shl.b32 	%r16, %r9, 8;
	add.s32 	%r17, %r14, %r16;
	mul.wide.s32 	%rd6, %r17, 4;
	add.s64 	%rd7, %rd3, %rd6;
	ld.global.f32 	%f2, [%rd7];
	st.shared.f32 	[%r15+1056], %f2;
	shl.b32 	%r18, %r9, 9;
	add.s32 	%r19, %r14, %r18;
	mul.wide.s32 	%rd8, %r19, 4;
	add.s64 	%rd9, %rd3, %rd8;
	ld.global.f32 	%f3, [%rd9];
	st.shared.f32 	[%r15+2112], %f3;
	add.s32 	%r20, %r19, %r16;
	mul.wide.s32 	%rd10, %r20, 4;
	add.s64 	%rd11, %rd3, %rd10;
	ld.global.f32 	%f4, [%rd11];
	st.shared.f32 	[%r15+3168], %f4;
	bar.sync 	0;
	add.s32 	%r21, %r6, %r3;
	add.s32 	%r22, %r2, %r7;
	shl.b32 	%r23, %r3, 7;
	add.s32 	%r24, %r13, %r23;
	cvta.to.global.u64 	%rd12, %rd1;
	shl.b32 	%r25, %r7, 2;
	add.s32 	%r26, %r24, %r25;
	ld.shared.f32 	%f5, [%r26];
	mad.lo.s32 	%r27, %r22, %r10, %r21;
	mul.wide.s32 	%rd13, %r27, 4;
	add.s64 	%rd14, %rd12, %rd13;
	st.global.f32 	[%rd14], %f5;
	ld.shared.f32 	%f6, [%r26+32];
	add.s32 	%r28, %r27, %r16;
	mul.wide.s32 	%rd15, %r28, 4;
	add.s64 	%rd16, %rd12, %rd15;
	st.global.f32 	[%rd16], %f6;
	ld.shared.f32 	%f7, [%r26+64];
	add.s32 	%r29, %r27, %r18;
	mul.wide.s32 	%rd17, %r29, 4;
	add.s64 	%rd18, %rd12, %rd17;
	st.global.f32 	[%rd18], %f7;
	ld.shared.f32 	%f8, [%r26+96];
	add.s32 	%r30, %r29, %r16;
	mul.wide.s32 	%rd19, %r30, 4;
	add.s64 	%rd20, %rd12, %rd19;
	st.global.f32 	[%rd20], %f8;
	ret;

}


// ===== COMPILED SASS (sm_100) =====

	.target	sm_100

	.elftype	@"ET_EXEC"


//--------------------- .note.nv.tkinfo           --------------------------
	.section	.note.nv.tkinfo,"",@"SHT_NOTE"
	.sectionflags	@"SHF_NOTE_NV_TKINFO"
	.tkinfo
        /*0018*/ 	.word	0x00000002
        /*0030*/ 	.string	""
        /*0030*/ 	.string	"ptxas"
        /*0030*/ 	.string	"Cuda compilation tools, release 13.0, V13.0.88"
        /*0030*/ 	.string	"Build cuda_13.0.r13.0/compiler.36424714_0"
        /*0030*/ 	.string	"-arch sm_100 -m 64 "



//--------------------- .note.nv.cuinfo           --------------------------
	.section	.note.nv.cuinfo,"",@"SHT_NOTE"
	.sectionflags	@"SHF_NOTE_NV_CUINFO"
        /*0018*/ 	.short	0x0002
        /*001a*/ 	.short	0x0064
        /*001c*/ 	.short	0x0082
	.zero		2


//--------------------- .nv.info                  --------------------------
	.section	.nv.info,"",@"SHT_CUDA_INFO"
	.align	4


	//----- nvinfo : EIATTR_REGCOUNT
	.align		4
        /*0000*/ 	.byte	0x04, 0x2f
        /*0002*/ 	.short	(.L_1 - .L_0)
	.align		4
.L_0:
        /*0004*/ 	.word	index@(_Z24transposeNoBankConflictsPfPKf)
        /*0008*/ 	.word	0x00000018


	//----- nvinfo : EIATTR_FRAME_SIZE
	.align		4
.L_1:
        /*000c*/ 	.byte	0x04, 0x11
        /*000e*/ 	.short	(.L_3 - .L_2)
	.align		4
.L_2:
        /*0010*/ 	.word	index@(_Z24transposeNoBankConflictsPfPKf)
        /*0014*/ 	.word	0x00000000


	//----- nvinfo : EIATTR_MIN_STACK_SIZE
	.align		4
.L_3:
        /*0018*/ 	.byte	0x04, 0x12
        /*001a*/ 	.short	(.L_5 - .L_4)
	.align		4
.L_4:
        /*001c*/ 	.word	index@(_Z24transposeNoBankConflictsPfPKf)
        /*0020*/ 	.word	0x00000000
.L_5:


//--------------------- .nv.compat                --------------------------
	.section	.nv.compat,"",@"SHT_CUDA_COMPAT_INFO"
	.align	4
        /*0000*/ 	.byte	0x02, 0x09, 0x00, 0x00, 0x02, 0x02, 0x01, 0x00, 0x02, 0x05, 0x05, 0x00, 0x03, 0x07, 0x01, 0x01
        /*0010*/ 	.byte	0x02, 0x03, 0x00, 0x00, 0x02, 0x06, 0x01, 0x00, 0x04, 0x0b, 0x08, 0x00, 0x09, 0x00, 0x00, 0x00
        /*0020*/ 	.byte	0x00, 0x00, 0x00, 0x00


//--------------------- .nv.info._Z24transposeNoBankConflictsPfPKf --------------------------
	.section	.nv.info._Z24transposeNoBankConflictsPfPKf,"",@"SHT_CUDA_INFO"
	.sectionflags	@""
	.align	4


	//----- nvinfo : EIATTR_CUDA_API_VERSION
	.align		4
        /*0000*/ 	.byte	0x04, 0x37
        /*0002*/ 	.short	(.L_7 - .L_6)
.L_6:
        /*0004*/ 	.word	0x00000082


	//----- nvinfo : EIATTR_KPARAM_INFO
	.align		4
.L_7:
        /*0008*/ 	.byte	0x04, 0x17
        /*000a*/ 	.short	(.L_9 - .L_8)
.L_8:
        /*000c*/ 	.word	0x00000000
        /*0010*/ 	.short	0x0001
        /*0012*/ 	.short	0x0008
        /*0014*/ 	.byte	0x00, 0xf5, 0x21, 0x00


	//----- nvinfo : EIATTR_KPARAM_INFO
	.align		4
.L_9:
        /*0018*/ 	.byte	0x04, 0x17
        /*001a*/ 	.short	(.L_11 - .L_10)
.L_10:
        /*001c*/ 	.word	0x00000000
        /*0020*/ 	.short	0x0000
        /*0022*/ 	.short	0x0000
        /*0024*/ 	.byte	0x00, 0xf5, 0x21, 0x00


	//----- nvinfo : EIATTR_SPARSE_MMA_MASK
	.align		4
.L_11:
        /*0028*/ 	.byte	0x03, 0x50
        /*002a*/ 	.short	0x0000


	//----- nvinfo : EIATTR_MAXREG_COUNT
	.align		4
        /*002c*/ 	.byte	0x03, 0x1b
        /*002e*/ 	.short	0x00ff


	//----- nvinfo : EIATTR_NUM_BARRIERS
	.align		4
        /*0030*/ 	.byte	0x02, 0x4c
        /*0032*/ 	.byte	0x01
	.zero		1


	//----- nvinfo : EIATTR_MERCURY_ISA_VERSION
	.align		4
        /*0034*/ 	.byte	0x03, 0x5f
        /*0036*/ 	.short	0x0101


	//----- nvinfo : EIATTR_VRC_CTA_INIT_COUNT
	.align		4
        /*0038*/ 	.byte	0x02, 0x4a
	.zero		1
	.zero		1


	//----- nvinfo : EIATTR_EXIT_INSTR_OFFSETS
	.align		4
        /*003c*/ 	.byte	0x04, 0x1c
        /*003e*/ 	.short	(.L_13 - .L_12)


	//   ....[0]....
.L_12:
        /*0040*/ 	.word	0x00000360


	//----- nvinfo : EIATTR_CBANK_PARAM_SIZE
	.align		4
.L_13:
        /*0044*/ 	.byte	0x03, 0x19
        /*0046*/ 	.short	0x0010


	//----- nvinfo : EIATTR_PARAM_CBANK
	.align		4
        /*0048*/ 	.byte	0x04, 0x0a
        /*004a*/ 	.short	(.L_15 - .L_14)
	.align		4
.L_14:
        /*004c*/ 	.word	index@(.nv.constant0._Z24transposeNoBankConflictsPfPKf)
        /*0050*/ 	.short	0x0380
        /*0052*/ 	.short	0x0010


	//----- nvinfo : EIATTR_SW_WAR
	.align		4
.L_15:
        /*0054*/ 	.byte	0x04, 0x36
        /*0056*/ 	.short	(.L_17 - .L_16)
.L_16:
        /*0058*/ 	.word	0x00000008
.L_17:


//--------------------- .nv.callgraph             --------------------------
	.section	.nv.callgraph,"",@"SHT_CUDA_CALLGRAPH"
	.align	4
	.sectionentsize	8
	.align		4
        /*0000*/ 	.word	0x00000000
	.align		4
        /*0004*/ 	.word	0xffffffff
	.align		4
        /*0008*/ 	.word	0x00000000
	.align		4
        /*000c*/ 	.word	0xfffffffe
	.align		4
        /*0010*/ 	.word	0x00000000
	.align		4
        /*0014*/ 	.word	0xfffffffd
	.align		4
        /*0018*/ 	.word	0x00000000
	.align		4
        /*001c*/ 	.word	0xfffffffc


//--------------------- .text._Z24transposeNoBankConflictsPfPKf --------------------------
	.section	.text._Z24transposeNoBankConflictsPfPKf,"ax",@progbits
	.align	128
        .global         _Z24transposeNoBankConflictsPfPKf
        .type           _Z24transposeNoBankConflictsPfPKf,@function
        .size           _Z24transposeNoBankConflictsPfPKf,(.L_x_1 - _Z24transposeNoBankConflictsPfPKf)
        .other          _Z24transposeNoBankConflictsPfPKf,@"STO_CUDA_ENTRY STV_DEFAULT"
_Z24transposeNoBankConflictsPfPKf:
.text._Z24transposeNoBankConflictsPfPKf:
[----:B------:R-:W-:Y:S01]  /*0000*/  LDC R1, c[0x0][0x37c] ;  /* 0x0000df00ff017b82 */ /* 0x000fe20000000800 */
[----:B------:R-:W0:Y:S07]  /*0010*/  S2R R6, SR_CTAID.X ;  /* 0x0000000000067919 */ /* 0x000e2e0000002500 */
[----:B------:R-:W1:Y:S01]  /*0020*/  LDC R4, c[0x0][0x370] ;  /* 0x0000dc00ff047b82 */ /* 0x000e620000000800 */
[----:B------:R-:W2:Y:S01]  /*0030*/  LDCU.64 UR6, c[0x0][0x358] ;  /* 0x00006b00ff0677ac */ /* 0x000ea20008000a00 */
[----:B------:R-:W0:Y:S01]  /*0040*/  S2R R5, SR_TID.X ;  /* 0x0000000000057919 */ /* 0x000e220000002100 */
[----:B------:R-:W3:Y:S05]  /*0050*/  S2R R0, SR_CTAID.Y ;  /* 0x0000000000007919 */ /* 0x000eea0000002600 */
[----:B------:R-:W4:Y:S01]  /*0060*/  LDC.64 R2, c[0x0][0x388] ;  /* 0x0000e200ff027b82 */ /* 0x000f220000000a00 */
[----:B------:R-:W3:Y:S01]  /*0070*/  S2R R7, SR_TID.Y ;  /* 0x0000000000077919 */ /* 0x000ee20000002200 */
[----:B-1----:R-:W-:-:S02]  /*0080*/  SHF.L.U32 R8, R4, 0x5, RZ ;  /* 0x0000000504087819 */ /* 0x002fc400000006ff */
[----:B0-----:R-:W-:Y:S02]  /*0090*/  LEA R9, R6, R5, 0x5 ;  /* 0x0000000506097211 */ /* 0x001fe400078e28ff */
[----:B---3--:R-:W-:-:S05]  /*00a0*/  LEA R10, R0, R7, 0x5 ;  /* 0x00000007000a7211 */ /* 0x008fca00078e28ff */
[----:B------:R-:W-:-:S04]  /*00b0*/  IMAD R9, R10, R8, R9 ;  /* 0x000000080a097224 */ /* 0x000fc800078e0209 */
[--C-:B----4-:R-:W-:Y:S01]  /*00c0*/  IMAD.WIDE R10, R9, 0x4, R2.reuse ;  /* 0x00000004090a7825 */ /* 0x110fe200078e0202 */
[CC--:B------:R-:W-:Y:S02]  /*00d0*/  LEA R15, R4.reuse, R9.reuse, 0x9 ;  /* 0x00000009040f7211 */ /* 0x0c0fe400078e48ff */
[C---:B------:R-:W-:Y:S02]  /*00e0*/  LEA R13, R4.reuse, R9, 0x8 ;  /* 0x00000009040d7211 */ /* 0x040fe400078e40ff */
[----:B------:R-:W-:Y:S01]  /*00f0*/  LEA R17, R4, R15, 0x8 ;  /* 0x0000000f04117211 */ /* 0x000fe200078e40ff */
[--C-:B------:R-:W-:Y:S01]  /*0100*/  IMAD.WIDE R14, R15, 0x4, R2.reuse ;  /* 0x000000040f0e7825 */ /* 0x100fe200078e0202 */
[----:B--2---:R-:W2:Y:S03]  /*0110*/  LDG.E R10, desc[UR6][R10.64] ;  /* 0x000000060a0a7981 */ /* 0x004ea6000c1e1900 */
[----:B------:R-:W-:-:S02]  /*0120*/  IMAD.WIDE R12, R13, 0x4, R2 ;  /* 0x000000040d0c7825 */ /* 0x000fc400078e0202 */
[----:B------:R-:W3:Y:S02]  /*0130*/  LDG.E R14, desc[UR6][R14.64] ;  /* 0x000000060e0e7981 */ /* 0x000ee4000c1e1900 */
[----:B------:R-:W-:Y:S02]  /*0140*/  IMAD.WIDE R2, R17, 0x4, R2 ;  /* 0x0000000411027825 */ /* 0x000fe400078e0202 */
[----:B------:R-:W4:Y:S04]  /*0150*/  LDG.E R12, desc[UR6][R12.64] ;  /* 0x000000060c0c7981 */ /* 0x000f28000c1e1900 */
[----:B------:R0:W5:Y:S01]  /*0160*/  LDG.E R18, desc[UR6][R2.64] ;  /* 0x0000000602127981 */ /* 0x000162000c1e1900 */
[----:B------:R-:W1:Y:S01]  /*0170*/  S2UR UR5, SR_CgaCtaId ;  /* 0x00000000000579c3 */ /* 0x000e620000008800 */
[----:B------:R-:W-:-:S07]  /*0180*/  UMOV UR4, 0x400 ;  /* 0x0000040000047882 */ /* 0x000fce0000000000 */
[----:B0-----:R-:W0:Y:S01]  /*0190*/  LDC.64 R2, c[0x0][0x380] ;  /* 0x0000e000ff027b82 */ /* 0x001e220000000a00 */
[----:B-1----:R-:W-:-:S06]  /*01a0*/  ULEA UR4, UR5, UR4, 0x18 ;  /* 0x0000000405047291 */ /* 0x002fcc000f8ec0ff */
[----:B------:R-:W-:-:S05]  /*01b0*/  LEA R16, R5, UR4, 0x2 ;  /* 0x0000000405107c11 */ /* 0x000fca000f8e10ff */
[----:B------:R-:W-:Y:S01]  /*01c0*/  IMAD R9, R7, 0x84, R16 ;  /* 0x0000008407097824 */ /* 0x000fe200078e0210 */
[----:B------:R-:W-:-:S04]  /*01d0*/  LEA R16, R5, R16, 0x7 ;  /* 0x0000001005107211 */ /* 0x000fc800078e38ff */
[----:B------:R-:W-:Y:S02]  /*01e0*/  LEA R16, R7, R16, 0x2 ;  /* 0x0000001007107211 */ /* 0x000fe400078e10ff */
[----:B------:R-:W-:Y:S02]  /*01f0*/  LEA R5, R0, R5, 0x5 ;  /* 0x0000000500057211 */ /* 0x000fe400078e28ff */
[----:B------:R-:W-:-:S05]  /*0200*/  LEA R6, R6, R7, 0x5 ;  /* 0x0000000706067211 */ /* 0x000fca00078e28ff */
[----:B------:R-:W-:-:S05]  /*0210*/  IMAD R5, R8, R6, R5 ;  /* 0x0000000608057224 */ /* 0x000fca00078e0205 */
[CC--:B------:R-:W-:Y:S02]  /*0220*/  LEA R17, R4.reuse, R5.reuse, 0x9 ;  /* 0x0000000504117211 */ /* 0x0c0fe400078e48ff */
[C---:B------:R-:W-:Y:S02]  /*0230*/  LEA R7, R4.reuse, R5, 0x8 ;  /* 0x0000000504077211 */ /* 0x040fe400078e40ff */
[----:B------:R-:W-:Y:S01]  /*0240*/  LEA R21, R4, R17, 0x8 ;  /* 0x0000001104157211 */ /* 0x000fe200078e40ff */
[----:B0-----:R-:W-:-:S04]  /*0250*/  IMAD.WIDE R4, R5, 0x4, R2 ;  /* 0x0000000405047825 */ /* 0x001fc800078e0202 */
[--C-:B------:R-:W-:Y:S01]  /*0260*/  IMAD.WIDE R6, R7, 0x4, R2.reuse ;  /* 0x0000000407067825 */ /* 0x100fe200078e0202 */
[----:B--2---:R-:W-:Y:S04]  /*0270*/  STS [R9], R10 ;  /* 0x0000000a09007388 */ /* 0x004fe80000000800 */
[----:B---3--:R-:W-:Y:S04]  /*0280*/  STS [R9+0x840], R14 ;  /* 0x0008400e09007388 */ /* 0x008fe80000000800 */
[----:B----4-:R-:W-:Y:S04]  /*0290*/  STS [R9+0x420], R12 ;  /* 0x0004200c09007388 */ /* 0x010fe80000000800 */
[----:B-----5:R0:W-:Y:S01]  /*02a0*/  STS [R9+0xc60], R18 ;  /* 0x000c601209007388 */ /* 0x0201e20000000800 */
[----:B------:R-:W-:Y:S06]  /*02b0*/  BAR.SYNC.DEFER_BLOCKING 0x0 ;  /* 0x0000000000007b1d */ /* 0x000fec0000010000 */
[----:B------:R-:W1:Y:S04]  /*02c0*/  LDS R11, [R16] ;  /* 0x00000000100b7984 */ /* 0x000e680000000800 */
[----:B------:R-:W2:Y:S04]  /*02d0*/  LDS R13, [R16+0x20] ;  /* 0x00002000100d7984 */ /* 0x000ea80000000800 */
[----:B------:R-:W3:Y:S04]  /*02e0*/  LDS R15, [R16+0x40] ;  /* 0x00004000100f7984 */ /* 0x000ee80000000800 */
[----:B------:R-:W4:Y:S01]  /*02f0*/  LDS R19, [R16+0x60] ;  /* 0x0000600010137984 */ /* 0x000f220000000800 */
[----:B0-----:R-:W-:-:S04]  /*0300*/  IMAD.WIDE R8, R17, 0x4, R2 ;  /* 0x0000000411087825 */ /* 0x001fc800078e0202 */
[----:B------:R-:W-:Y:S01]  /*0310*/  IMAD.WIDE R2, R21, 0x4, R2 ;  /* 0x0000000415027825 */ /* 0x000fe200078e0202 */
[----:B-1----:R-:W-:Y:S04]  /*0320*/  STG.E desc[UR6][R4.64], R11 ;  /* 0x0000000b04007986 */ /* 0x002fe8000c101906 */
[----:B--2---:R-:W-:Y:S04]  /*0330*/  STG.E desc[UR6][R6.64], R13 ;  /* 0x0000000d06007986 */ /* 0x004fe8000c101906 */
[----:B---3--:R-:W-:Y:S04]  /*0340*/  STG.E desc[UR6][R8.64], R15 ;  /* 0x0000000f08007986 */ /* 0x008fe8000c101906 */
[----:B----4-:R-:W-:Y:S01]  /*0350*/  STG.E desc[UR6][R2.64], R19 ;  /* 0x0000001302007986 */ /* 0x010fe2000c101906 */
[----:B------:R-:W-:Y:S05]  /*0360*/  EXIT ;  /* 0x000000000000794d */ /* 0x000fea0003800000 */
.L_x_0:
[----:B------:R-:W-:-:S00]  /*0370*/  BRA `(.L_x_0) ;  /* 0xfffffffc00fc7947 */ /* 0x000fc0000383ffff */
[----:B------:R-:W-:-:S00]  /*0380*/  NOP ;  /* 0x0000000000007918 */ /* 0x000fc00000000000 */
[----:B------:R-:W-:-:S00]  /*0390*/  NOP ;  /* 0x0000000000007918 */ /* 0x000fc00000000000 */
[----:B------:R-:W-:-:S00]  /*03a0*/  NOP ;  /* 0x0000000000007918 */ /* 0x000fc00000000000 */
[----:B------:R-:W-:-:S00]  /*03b0*/  NOP ;  /* 0x0000000000007918 */ /* 0x000fc00000000000 */
[----:B------:R-:W-:-:S00]  /*03c0*/  NOP ;  /* 0x0000000000007918 */ /* 0x000fc00000000000 */
[----:B------:R-:W-:-:S00]  /*03d0*/  NOP ;  /* 0x0000000000007918 */ /* 0x000fc00000000000 */
[----:B------:R-:W-:-:S00]  /*03e0*/  NOP ;  /* 0x0000000000007918 */ /* 0x000fc00000000000 */
[----:B------:R-:W-:-:S00]  /*03f0*/  NOP ;  /* 0x0000000000007918 */ /* 0x000fc00000000000 */
.L_x_1:


//--------------------- .nv.shared._Z24transposeNoBankConflictsPfPKf --------------------------
	.section	.nv.shared._Z24transposeNoBankConflictsPfPKf,"aw",@nobits
	.sectionflags	@""
	.align	4
.nv.shared._Z24transposeNoBankConflictsPfPKf:
	.zero		5248


//--------------------- .nv.shared.reserved.0     --------------------------
	.section	.nv.shared.reserved.0,"aw",@nobits
	.weak		__nv_reservedSMEM_offset_0_alias
	.size		__nv_reservedSMEM_offset_0_alias, 0, 64
	.other		__nv_reservedSMEM_offset_0_alias,@"STO_CUDA_RESERVED_SHARED STV_DEFAULT"
__nv_reservedSMEM_offset_0_alias:
	.zero		0
	.zero		64


//--------------------- .nv.constant0._Z24transposeNoBankConflictsPfPKf --------------------------
	.section	.nv.constant0._Z24transposeNoBankConflictsPfPKf,"a",@progbits
	.sectionflags	@""
	.align	4
.nv.constant0._Z24transposeNoBankConflictsPfPKf:
	.zero		912


//--------------------- SYMBOLS --------------------------

	.type		.nv.reservedSmem.offset0,@object
	.size		.nv.reservedSmem.offset0,0x4
	.type		.nv.reservedSmem.cap,@object
	.size		.nv.reservedSmem.cap,0x4
